//
// Generated by NVIDIA NVVM Compiler
//
// Compiler Build ID: CL-36424714
// Cuda compilation tools, release 13.0, V13.0.88
// Based on NVVM 20.0.0
//

.version 9.0
.target sm_100
.address_size 64

	// .globl	_Z4gemmPiS_S_i
// _ZZ4gemmPiS_S_iE5tileA has been demoted
// _ZZ4gemmPiS_S_iE5tileB has been demoted

.visible .entry _Z4gemmPiS_S_i(
	.param .u64 .ptr .align 1 _Z4gemmPiS_S_i_param_0,
	.param .u64 .ptr .align 1 _Z4gemmPiS_S_i_param_1,
	.param .u64 .ptr .align 1 _Z4gemmPiS_S_i_param_2,
	.param .u32 _Z4gemmPiS_S_i_param_3
)
{
	.reg .pred 	%p<6>;
	.reg .b32 	%r<219>;
	.reg .b64 	%rd<26>;
	// demoted variable
	.shared .align 4 .b8 _ZZ4gemmPiS_S_iE5tileA[1024];
	// demoted variable
	.shared .align 4 .b8 _ZZ4gemmPiS_S_iE5tileB[1024];
	ld.param.u32 	%r28, [_Z4gemmPiS_S_i_param_3];
	mov.u32 	%r30, %ctaid.x;
	mov.u32 	%r31, %ntid.x;
	mov.u32 	%r1, %tid.x;
	mad.lo.s32 	%r2, %r30, %r31, %r1;
	mov.u32 	%r32, %ctaid.y;
	mov.u32 	%r33, %ntid.y;
	mov.u32 	%r3, %tid.y;
	mad.lo.s32 	%r4, %r32, %r33, %r3;
	setp.lt.s32 	%p1, %r28, 1;
	mov.b32 	%r218, 0;
	@%p1 bra 	$L__BB0_7;
	add.s32 	%r5, %r28, 15;
	mad.lo.s32 	%r6, %r28, %r2, %r3;
	shl.b32 	%r36, %r1, 6;
	mov.u32 	%r37, _ZZ4gemmPiS_S_iE5tileA;
	add.s32 	%r7, %r37, %r36;
	mov.u32 	%r38, _ZZ4gemmPiS_S_iE5tileB;
	add.s32 	%r39, %r38, %r36;
	shl.b32 	%r40, %r3, 2;
	add.s32 	%r8, %r39, %r40;
	setp.lt.u32 	%p2, %r28, 17;
	mov.b32 	%r216, 0;
	mov.u32 	%r218, %r216;
	@%p2 bra 	$L__BB0_5;
	shr.u32 	%r42, %r5, 4;
	and.b32  	%r43, %r42, 134217726;
	neg.s32 	%r213, %r43;
	add.s32 	%r44, %r1, 16;
	mad.lo.s32 	%r211, %r28, %r44, %r4;
	mad.lo.s32 	%r210, %r1, %r28, %r4;
	mov.b32 	%r218, 0;
	mov.u32 	%r212, %r6;
$L__BB0_3:
	ld.param.u64 	%rd23, [_Z4gemmPiS_S_i_param_1];
	ld.param.u64 	%rd21, [_Z4gemmPiS_S_i_param_0];
	cvta.to.global.u64 	%rd4, %rd21;
	mul.wide.s32 	%rd5, %r212, 4;
	add.s64 	%rd6, %rd4, %rd5;
	ld.global.u32 	%r45, [%rd6];
	add.s32 	%r48, %r7, %r40;
	st.shared.u32 	[%r48], %r45;
	cvta.to.global.u64 	%rd7, %rd23;
	mul.wide.s32 	%rd8, %r210, 4;
	add.s64 	%rd9, %rd7, %rd8;
	ld.global.u32 	%r49, [%rd9];
	st.shared.u32 	[%r8], %r49;
	bar.sync 	0;
	ld.shared.u32 	%r50, [%r7];
	add.s32 	%r52, %r38, %r40;
	ld.shared.u32 	%r53, [%r52];
	mad.lo.s32 	%r54, %r53, %r50, %r218;
	ld.shared.u32 	%r55, [%r7+4];
	ld.shared.u32 	%r56, [%r52+64];
	mad.lo.s32 	%r57, %r56, %r55, %r54;
	ld.shared.u32 	%r58, [%r7+8];
	ld.shared.u32 	%r59, [%r52+128];
	mad.lo.s32 	%r60, %r59, %r58, %r57;
	ld.shared.u32 	%r61, [%r7+12];
	ld.shared.u32 	%r62, [%r52+192];
	mad.lo.s32 	%r63, %r62, %r61, %r60;
	ld.shared.u32 	%r64, [%r7+16];
	ld.shared.u32 	%r65, [%r52+256];
	mad.lo.s32 	%r66, %r65, %r64, %r63;
	ld.shared.u32 	%r67, [%r7+20];
	ld.shared.u32 	%r68, [%r52+320];
	mad.lo.s32 	%r69, %r68, %r67, %r66;
	ld.shared.u32 	%r70, [%r7+24];
	ld.shared.u32 	%r71, [%r52+384];
	mad.lo.s32 	%r72, %r71, %r70, %r69;
	ld.shared.u32 	%r73, [%r7+28];
	ld.shared.u32 	%r74, [%r52+448];
	mad.lo.s32 	%r75, %r74, %r73, %r72;
	ld.shared.u32 	%r76, [%r7+32];
	ld.shared.u32 	%r77, [%r52+512];
	mad.lo.s32 	%r78, %r77, %r76, %r75;
	ld.shared.u32 	%r79, [%r7+36];
	ld.shared.u32 	%r80, [%r52+576];
	mad.lo.s32 	%r81, %r80, %r79, %r78;
	ld.shared.u32 	%r82, [%r7+40];
	ld.shared.u32 	%r83, [%r52+640];
	mad.lo.s32 	%r84, %r83, %r82, %r81;
	ld.shared.u32 	%r85, [%r7+44];
	ld.shared.u32 	%r86, [%r52+704];
	mad.lo.s32 	%r87, %r86, %r85, %r84;
	ld.shared.u32 	%r88, [%r7+48];
	ld.shared.u32 	%r89, [%r52+768];
	mad.lo.s32 	%r90, %r89, %r88, %r87;
	ld.shared.u32 	%r91, [%r7+52];
	ld.shared.u32 	%r92, [%r52+832];
	mad.lo.s32 	%r93, %r92, %r91, %r90;
	ld.shared.u32 	%r94, [%r7+56];
	ld.shared.u32 	%r95, [%r52+896];
	mad.lo.s32 	%r96, %r95, %r94, %r93;
	ld.shared.u32 	%r97, [%r7+60];
	ld.shared.u32 	%r98, [%r52+960];
	mad.lo.s32 	%r99, %r98, %r97, %r96;
	bar.sync 	0;
	ld.global.u32 	%r100, [%rd6+64];
	st.shared.u32 	[%r48], %r100;
	mul.wide.s32 	%rd10, %r211, 4;
	add.s64 	%rd11, %rd7, %rd10;
	ld.global.u32 	%r101, [%rd11];
	st.shared.u32 	[%r8], %r101;
	bar.sync 	0;
	ld.shared.u32 	%r102, [%r7];
	ld.shared.u32 	%r103, [%r52];
	mad.lo.s32 	%r104, %r103, %r102, %r99;
	ld.shared.u32 	%r105, [%r7+4];
	ld.shared.u32 	%r106, [%r52+64];
	mad.lo.s32 	%r107, %r106, %r105, %r104;
	ld.shared.u32 	%r108, [%r7+8];
	ld.shared.u32 	%r109, [%r52+128];
	mad.lo.s32 	%r110, %r109, %r108, %r107;
	ld.shared.u32 	%r111, [%r7+12];
	ld.shared.u32 	%r112, [%r52+192];
	mad.lo.s32 	%r113, %r112, %r111, %r110;
	ld.shared.u32 	%r114, [%r7+16];
	ld.shared.u32 	%r115, [%r52+256];
	mad.lo.s32 	%r116, %r115, %r114, %r113;
	ld.shared.u32 	%r117, [%r7+20];
	ld.shared.u32 	%r118, [%r52+320];
	mad.lo.s32 	%r119, %r118, %r117, %r116;
	ld.shared.u32 	%r120, [%r7+24];
	ld.shared.u32 	%r121, [%r52+384];
	mad.lo.s32 	%r122, %r121, %r120, %r119;
	ld.shared.u32 	%r123, [%r7+28];
	ld.shared.u32 	%r124, [%r52+448];
	mad.lo.s32 	%r125, %r124, %r123, %r122;
	ld.shared.u32 	%r126, [%r7+32];
	ld.shared.u32 	%r127, [%r52+512];
	mad.lo.s32 	%r128, %r127, %r126, %r125;
	ld.shared.u32 	%r129, [%r7+36];
	ld.shared.u32 	%r130, [%r52+576];
	mad.lo.s32 	%r131, %r130, %r129, %r128;
	ld.shared.u32 	%r132, [%r7+40];
	ld.shared.u32 	%r133, [%r52+640];
	mad.lo.s32 	%r134, %r133, %r132, %r131;
	ld.shared.u32 	%r135, [%r7+44];
	ld.shared.u32 	%r136, [%r52+704];
	mad.lo.s32 	%r137, %r136, %r135, %r134;
	ld.shared.u32 	%r138, [%r7+48];
	ld.shared.u32 	%r139, [%r52+768];
	mad.lo.s32 	%r140, %r139, %r138, %r137;
	ld.shared.u32 	%r141, [%r7+52];
	ld.shared.u32 	%r142, [%r52+832];
	mad.lo.s32 	%r143, %r142, %r141, %r140;
	ld.shared.u32 	%r144, [%r7+56];
	ld.shared.u32 	%r145, [%r52+896];
	mad.lo.s32 	%r146, %r145, %r144, %r143;
	ld.shared.u32 	%r147, [%r7+60];
	ld.shared.u32 	%r148, [%r52+960];
	mad.lo.s32 	%r218, %r148, %r147, %r146;
	bar.sync 	0;
	add.s32 	%r213, %r213, 2;
	add.s32 	%r212, %r212, 32;
	shl.b32 	%r149, %r28, 5;
	add.s32 	%r211, %r211, %r149;
	add.s32 	%r210, %r210, %r149;
	setp.ne.s32 	%p3, %r213, 0;
	@%p3 bra 	$L__BB0_3;
	and.b32  	%r216, %r5, 2147483616;
$L__BB0_5:
	and.b32  	%r150, %r5, 16;
	setp.eq.s32 	%p4, %r150, 0;
	@%p4 bra 	$L__BB0_7;
	ld.param.u64 	%rd24, [_Z4gemmPiS_S_i_param_1];
	ld.param.u64 	%rd22, [_Z4gemmPiS_S_i_param_0];
	add.s32 	%r151, %r6, %r216;
	cvta.to.global.u64 	%rd12, %rd22;
	mul.wide.s32 	%rd13, %r151, 4;
	add.s64 	%rd14, %rd12, %rd13;
	ld.global.u32 	%r152, [%rd14];
	add.s32 	%r155, %r7, %r40;
	st.shared.u32 	[%r155], %r152;
	add.s32 	%r156, %r216, %r1;
	mad.lo.s32 	%r157, %r156, %r28, %r4;
	cvta.to.global.u64 	%rd15, %rd24;
	mul.wide.s32 	%rd16, %r157, 4;
	add.s64 	%rd17, %rd15, %rd16;
	ld.global.u32 	%r158, [%rd17];
	st.shared.u32 	[%r8], %r158;
	bar.sync 	0;
	ld.shared.u32 	%r159, [%r7];
	add.s32 	%r161, %r38, %r40;
	ld.shared.u32 	%r162, [%r161];
	mad.lo.s32 	%r163, %r162, %r159, %r218;
	ld.shared.u32 	%r164, [%r7+4];
	ld.shared.u32 	%r165, [%r161+64];
	mad.lo.s32 	%r166, %r165, %r164, %r163;
	ld.shared.u32 	%r167, [%r7+8];
	ld.shared.u32 	%r168, [%r161+128];
	mad.lo.s32 	%r169, %r168, %r167, %r166;
	ld.shared.u32 	%r170, [%r7+12];
	ld.shared.u32 	%r171, [%r161+192];
	mad.lo.s32 	%r172, %r171, %r170, %r169;
	ld.shared.u32 	%r173, [%r7+16];
	ld.shared.u32 	%r174, [%r161+256];
	mad.lo.s32 	%r175, %r174, %r173, %r172;
	ld.shared.u32 	%r176, [%r7+20];
	ld.shared.u32 	%r177, [%r161+320];
	mad.lo.s32 	%r178, %r177, %r176, %r175;
	ld.shared.u32 	%r179, [%r7+24];
	ld.shared.u32 	%r180, [%r161+384];
	mad.lo.s32 	%r181, %r180, %r179, %r178;
	ld.shared.u32 	%r182, [%r7+28];
	ld.shared.u32 	%r183, [%r161+448];
	mad.lo.s32 	%r184, %r183, %r182, %r181;
	ld.shared.u32 	%r185, [%r7+32];
	ld.shared.u32 	%r186, [%r161+512];
	mad.lo.s32 	%r187, %r186, %r185, %r184;
	ld.shared.u32 	%r188, [%r7+36];
	ld.shared.u32 	%r189, [%r161+576];
	mad.lo.s32 	%r190, %r189, %r188, %r187;
	ld.shared.u32 	%r191, [%r7+40];
	ld.shared.u32 	%r192, [%r161+640];
	mad.lo.s32 	%r193, %r192, %r191, %r190;
	ld.shared.u32 	%r194, [%r7+44];
	ld.shared.u32 	%r195, [%r161+704];
	mad.lo.s32 	%r196, %r195, %r194, %r193;
	ld.shared.u32 	%r197, [%r7+48];
	ld.shared.u32 	%r198, [%r161+768];
	mad.lo.s32 	%r199, %r198, %r197, %r196;
	ld.shared.u32 	%r200, [%r7+52];
	ld.shared.u32 	%r201, [%r161+832];
	mad.lo.s32 	%r202, %r201, %r200, %r199;
	ld.shared.u32 	%r203, [%r7+56];
	ld.shared.u32 	%r204, [%r161+896];
	mad.lo.s32 	%r205, %r204, %r203, %r202;
	ld.shared.u32 	%r206, [%r7+60];
	ld.shared.u32 	%r207, [%r161+960];
	mad.lo.s32 	%r218, %r207, %r206, %r205;
	bar.sync 	0;
$L__BB0_7:
	max.s32 	%r208, %r2, %r4;
	setp.ge.s32 	%p5, %r208, %r28;
	@%p5 bra 	$L__BB0_9;
	ld.param.u64 	%rd25, [_Z4gemmPiS_S_i_param_2];
	mad.lo.s32 	%r209, %r28, %r2, %r4;
	cvta.to.global.u64 	%rd18, %rd25;
	mul.wide.s32 	%rd19, %r209, 4;
	add.s64 	%rd20, %rd18, %rd19;
	st.global.u32 	[%rd20], %r218;
$L__BB0_9:
	ret;

}


// ===== COMPILED SASS (sm_100) =====

	.target	sm_100

	.elftype	@"ET_EXEC"


//--------------------- .note.nv.tkinfo           --------------------------
	.section	.note.nv.tkinfo,"",@"SHT_NOTE"
	.sectionflags	@"SHF_NOTE_NV_TKINFO"
	.tkinfo
        /*0018*/ 	.word	0x00000002
        /*0030*/ 	.string	""
        /*0030*/ 	.string	"ptxas"
        /*0030*/ 	.string	"Cuda compilation tools, release 13.0, V13.0.88"
        /*0030*/ 	.string	"Build cuda_13.0.r13.0/compiler.36424714_0"
        /*0030*/ 	.string	"-arch sm_100 -m 64 "



//--------------------- .note.nv.cuinfo           --------------------------
	.section	.note.nv.cuinfo,"",@"SHT_NOTE"
	.sectionflags	@"SHF_NOTE_NV_CUINFO"
        /*0018*/ 	.short	0x0002
        /*001a*/ 	.short	0x0064
        /*001c*/ 	.short	0x0082
	.zero		2


//--------------------- .nv.info                  --------------------------
	.section	.nv.info,"",@"SHT_CUDA_INFO"
	.align	4


	//----- nvinfo : EIATTR_REGCOUNT
	.align		4
        /*0000*/ 	.byte	0x04, 0x2f
        /*0002*/ 	.short	(.L_1 - .L_0)
	.align		4
.L_0:
        /*0004*/ 	.word	index@(_Z4gemmPiS_S_i)
        /*0008*/ 	.word	0x00000020


	//----- nvinfo : EIATTR_FRAME_SIZE
	.align		4
.L_1:
        /*000c*/ 	.byte	0x04, 0x11
        /*000e*/ 	.short	(.L_3 - .L_2)
	.align		4
.L_2:
        /*0010*/ 	.word	index@(_Z4gemmPiS_S_i)
        /*0014*/ 	.word	0x00000000


	//----- nvinfo : EIATTR_MIN_STACK_SIZE
	.align		4
.L_3:
        /*0018*/ 	.byte	0x04, 0x12
        /*001a*/ 	.short	(.L_5 - .L_4)
	.align		4
.L_4:
        /*001c*/ 	.word	index@(_Z4gemmPiS_S_i)
        /*0020*/ 	.word	0x00000000
.L_5:


//--------------------- .nv.compat                --------------------------
	.section	.nv.compat,"",@"SHT_CUDA_COMPAT_INFO"
	.align	4
        /*0000*/ 	.byte	0x02, 0x09, 0x00, 0x00, 0x02, 0x02, 0x01, 0x00, 0x02, 0x05, 0x05, 0x00, 0x03, 0x07, 0x01, 0x01
        /*0010*/ 	.byte	0x02, 0x03, 0x00, 0x00, 0x02, 0x06, 0x01, 0x00, 0x04, 0x0b, 0x08, 0x00, 0x09, 0x00, 0x00, 0x00
        /*0020*/ 	.byte	0x00, 0x00, 0x00, 0x00


//--------------------- .nv.info._Z4gemmPiS_S_i   --------------------------
	.section	.nv.info._Z4gemmPiS_S_i,"",@"SHT_CUDA_INFO"
	.sectionflags	@""
	.align	4


	//----- nvinfo : EIATTR_CUDA_API_VERSION
	.align		4
        /*0000*/ 	.byte	0x04, 0x37
        /*0002*/ 	.short	(.L_7 - .L_6)
.L_6:
        /*0004*/ 	.word	0x00000082


	//----- nvinfo : EIATTR_KPARAM_INFO
	.align		4
.L_7:
        /*0008*/ 	.byte	0x04, 0x17
        /*000a*/ 	.short	(.L_9 - .L_8)
.L_8:
        /*000c*/ 	.word	0x00000000
        /*0010*/ 	.short	0x0003
        /*0012*/ 	.short	0x0018
        /*0014*/ 	.byte	0x00, 0xf0, 0x11, 0x00


	//----- nvinfo : EIATTR_KPARAM_INFO
	.align		4
.L_9:
        /*0018*/ 	.byte	0x04, 0x17
        /*001a*/ 	.short	(.L_11 - .L_10)
.L_10:
        /*001c*/ 	.word	0x00000000
        /*0020*/ 	.short	0x0002
        /*0022*/ 	.short	0x0010
        /*0024*/ 	.byte	0x00, 0xf5, 0x21, 0x00


	//----- nvinfo : EIATTR_KPARAM_INFO
	.align		4
.L_11:
        /*0028*/ 	.byte	0x04, 0x17
        /*002a*/ 	.short	(.L_13 - .L_12)
.L_12:
        /*002c*/ 	.word	0x00000000
        /*0030*/ 	.short	0x0001
        /*0032*/ 	.short	0x0008
        /*0034*/ 	.byte	0x00, 0xf5, 0x21, 0x00


	//----- nvinfo : EIATTR_KPARAM_INFO
	.align		4
.L_13:
        /*0038*/ 	.byte	0x04, 0x17
        /*003a*/ 	.short	(.L_15 - .L_14)
.L_14:
        /*003c*/ 	.word	0x00000000
        /*0040*/ 	.short	0x0000
        /*0042*/ 	.short	0x0000
        /*0044*/ 	.byte	0x00, 0xf5, 0x21, 0x00


	//----- nvinfo : EIATTR_SPARSE_MMA_MASK
	.align		4
.L_15:
        /*0048*/ 	.byte	0x03, 0x50
        /*004a*/ 	.short	0x0000


	//----- nvinfo : EIATTR_MAXREG_COUNT
	.align		4
        /*004c*/ 	.byte	0x03, 0x1b
        /*004e*/ 	.short	0x00ff


	//----- nvinfo : EIATTR_NUM_BARRIERS
	.align		4
        /*0050*/ 	.byte	0x02, 0x4c
        /*0052*/ 	.byte	0x01
	.zero		1


	//----- nvinfo : EIATTR_MERCURY_ISA_VERSION
	.align		4
        /*0054*/ 	.byte	0x03, 0x5f
        /*0056*/ 	.short	0x0101


	//----- nvinfo : EIATTR_VRC_CTA_INIT_COUNT
	.align		4
        /*0058*/ 	.byte	0x02, 0x4a
	.zero		1
	.zero		1


	//----- nvinfo : EIATTR_EXIT_INSTR_OFFSETS
	.align		4
        /*005c*/ 	.byte	0x04, 0x1c
        /*005e*/ 	.short	(.L_17 - .L_16)


	//   ....[0]....
.L_16:
        /*0060*/ 	.word	0x00000bd0


	//   ....[1]....
        /*0064*/ 	.word	0x00000c20


	//----- nvinfo : EIATTR_CBANK_PARAM_SIZE
	.align		4
.L_17:
        /*0068*/ 	.byte	0x03, 0x19
        /*006a*/ 	.short	0x001c


	//----- nvinfo : EIATTR_PARAM_CBANK
	.align		4
        /*006c*/ 	.byte	0x04, 0x0a
        /*006e*/ 	.short	(.L_19 - .L_18)
	.align		4
.L_18:
        /*0070*/ 	.word	index@(.nv.constant0._Z4gemmPiS_S_i)
        /*0074*/ 	.short	0x0380
        /*0076*/ 	.short	0x001c


	//----- nvinfo : EIATTR_SW_WAR
	.align		4
.L_19:
        /*0078*/ 	.byte	0x04, 0x36
        /*007a*/ 	.short	(.L_21 - .L_20)
.L_20:
        /*007c*/ 	.word	0x00000008
.L_21:


//--------------------- .nv.callgraph             --------------------------
	.section	.nv.callgraph,"",@"SHT_CUDA_CALLGRAPH"
	.align	4
	.sectionentsize	8
	.align		4
        /*0000*/ 	.word	0x00000000
	.align		4
        /*0004*/ 	.word	0xffffffff
	.align		4
        /*0008*/ 	.word	0x00000000
	.align		4
        /*000c*/ 	.word	0xfffffffe
	.align		4
        /*0010*/ 	.word	0x00000000
	.align		4
        /*0014*/ 	.word	0xfffffffd
	.align		4
        /*0018*/ 	.word	0x00000000
	.align		4
        /*001c*/ 	.word	0xfffffffc


//--------------------- .text._Z4gemmPiS_S_i      --------------------------
	.section	.text._Z4gemmPiS_S_i,"ax",@progbits
	.align	128
        .global         _Z4gemmPiS_S_i
        .type           _Z4gemmPiS_S_i,@function
        .size           _Z4gemmPiS_S_i,(.L_x_4 - _Z4gemmPiS_S_i)
        .other          _Z4gemmPiS_S_i,@"STO_CUDA_ENTRY STV_DEFAULT"
_Z4gemmPiS_S_i:
.text._Z4gemmPiS_S_i:
[----:B------:R-:W-:Y:S08]  /*0000*/  LDC R1, c[0x0][0x37c] ;  /* 0x0000df00ff017b82 */ /* 0x000ff00000000800 */
[----:B------:R-:W0:Y:S01]  /*0010*/  LDC R0, c[0x0][0x398] ;  /* 0x0000e600ff007b82 */ /* 0x000e220000000800 */
[----:B------:R-:W1:Y:S01]  /*0020*/  S2R R4, SR_TID.X ;  /* 0x0000000000047919 */ /* 0x000e620000002100 */
[----:B------:R-:W2:Y:S01]  /*0030*/  LDCU.64 UR8, c[0x0][0x358] ;  /* 0x00006b00ff0877ac */ /* 0x000ea20008000a00 */
[----:B------:R-:W-:Y:S01]  /*0040*/  HFMA2 R25, -RZ, RZ, 0, 0 ;  /* 0x00000000ff197431 */ /* 0x000fe200000001ff */
[----:B------:R-:W3:Y:S04]  /*0050*/  S2R R7, SR_TID.Y ;  /* 0x0000000000077919 */ /* 0x000ee80000002200 */
[----:B------:R-:W1:Y:S08]  /*0060*/  LDC R3, c[0x0][0x360] ;  /* 0x0000d800ff037b82 */ /* 0x000e700000000800 */
[----:B------:R-:W1:Y:S08]  /*0070*/  S2UR UR4, SR_CTAID.X ;  /* 0x00000000000479c3 */ /* 0x000e700000002500 */
[----:B------:R-:W3:Y:S01]  /*0080*/  S2UR UR5, SR_CTAID.Y ;  /* 0x00000000000579c3 */ /* 0x000ee20000002600 */
[----:B0-----:R-:W-:-:S07]  /*0090*/  ISETP.GE.AND P0, PT, R0, 0x1, PT ;  /* 0x000000010000780c */ /* 0x001fce0003f06270 */
[----:B------:R-:W3:Y:S01]  /*00a0*/  LDC R2, c[0x0][0x364] ;  /* 0x0000d900ff027b82 */ /* 0x000ee20000000800 */
[----:B-1----:R-:W-:Y:S02]  /*00b0*/  IMAD R3, R3, UR4, R4 ;  /* 0x0000000403037c24 */ /* 0x002fe4000f8e0204 */
[----:B---3--:R-:W-:-:S03]  /*00c0*/  IMAD R5, R2, UR5, R7 ;  /* 0x0000000502057c24 */ /* 0x008fc6000f8e0207 */
[----:B--2---:R-:W-:Y:S05]  /*00d0*/  @!P0 BRA `(.L_x_0) ;  /* 0x0000000800b48947 */ /* 0x004fea0003800000 */
[----:B------:R-:W0:Y:S01]  /*00e0*/  S2UR UR6, SR_CgaCtaId ;  /* 0x00000000000679c3 */ /* 0x000e220000008800 */
[----:B------:R-:W-:Y:S01]  /*00f0*/  UMOV UR4, 0x400 ;  /* 0x0000040000047882 */ /* 0x000fe20000000000 */
[C---:B------:R-:W-:Y:S01]  /*0100*/  ISETP.GE.U32.AND P0, PT, R0.reuse, 0x11, PT ;  /* 0x000000110000780c */ /* 0x040fe20003f06070 */
[----:B------:R-:W-:Y:S01]  /*0110*/  UIADD3 UR5, UPT, UPT, UR4, 0x400, URZ ;  /* 0x0000040004057890 */ /* 0x000fe2000fffe0ff */
[----:B------:R-:W-:Y:S01]  /*0120*/  IADD3 R23, PT, PT, R0, 0xf, RZ ;  /* 0x0000000f00177810 */ /* 0x000fe20007ffe0ff */
[----:B------:R-:W-:Y:S01]  /*0130*/  IMAD R22, R3, R0, R7 ;  /* 0x0000000003167224 */ /* 0x000fe200078e0207 */
[----:B------:R-:W-:Y:S02]  /*0140*/  MOV R13, RZ ;  /* 0x000000ff000d7202 */ /* 0x000fe40000000f00 */
[----:B------:R-:W-:Y:S01]  /*0150*/  MOV R25, RZ ;  /* 0x000000ff00197202 */ /* 0x000fe20000000f00 */
[----:B0-----:R-:W-:Y:S02]  /*0160*/  ULEA UR5, UR6, UR5, 0x18 ;  /* 0x0000000506057291 */ /* 0x001fe4000f8ec0ff */
[----:B------:R-:W-:-:S04]  /*0170*/  ULEA UR4, UR6, UR4, 0x18 ;  /* 0x0000000406047291 */ /* 0x000fc8000f8ec0ff */
[C---:B------:R-:W-:Y:S02]  /*0180*/  LEA R20, R4.reuse, UR5, 0x6 ;  /* 0x0000000504147c11 */ /* 0x040fe4000f8e30ff */
[----:B------:R-:W-:Y:S02]  /*0190*/  LEA R2, R4, UR4, 0x6 ;  /* 0x0000000404027c11 */ /* 0x000fe4000f8e30ff */
[----:B------:R-:W-:Y:S01]  /*01a0*/  LEA R20, R7, R20, 0x2 ;  /* 0x0000001407147211 */ /* 0x000fe200078e10ff */
[----:B------:R-:W-:Y:S06]  /*01b0*/  @!P0 BRA `(.L_x_1) ;  /* 0x0000000400a88947 */ /* 0x000fec0003800000 */
[----:B------:R-:W-:Y:S01]  /*01c0*/  SHF.R.U32.HI R6, RZ, 0x4, R23 ;  /* 0x00000004ff067819 */ /* 0x000fe20000011617 */
[CCC-:B------:R-:W-:Y:S01]  /*01d0*/  IMAD R19, R4.reuse, R0.reuse, R5.reuse ;  /* 0x0000000004137224 */ /* 0x1c0fe200078e0205 */
[----:B------:R-:W-:Y:S02]  /*01e0*/  IADD3 R21, PT, PT, R4, 0x10, RZ ;  /* 0x0000001004157810 */ /* 0x000fe40007ffe0ff */
[----:B------:R-:W-:Y:S02]  /*01f0*/  LOP3.LUT R18, R6, 0x7fffffe, RZ, 0xc0, !PT ;  /* 0x07fffffe06127812 */ /* 0x000fe400078ec0ff */
[----:B------:R-:W-:Y:S01]  /*0200*/  MOV R25, RZ ;  /* 0x000000ff00197202 */ /* 0x000fe20000000f00 */
[----:B------:R-:W-:Y:S01]  /*0210*/  IMAD R21, R21, R0, R5 ;  /* 0x0000000015157224 */ /* 0x000fe200078e0205 */
[----:B------:R-:W-:Y:S02]  /*0220*/  MOV R17, R22 ;  /* 0x0000001600117202 */ /* 0x000fe40000000f00 */
[----:B------:R-:W-:-:S02]  /*0230*/  LEA R16, R7, R2, 0x2 ;  /* 0x0000000207107211 */ /* 0x000fc400078e10ff */
[----:B------:R-:W-:Y:S02]  /*0240*/  LEA R6, R7, UR5, 0x2 ;  /* 0x0000000507067c11 */ /* 0x000fe4000f8e10ff */
[----:B------:R-:W-:-:S07]  /*0250*/  IADD3 R18, PT, PT, -R18, RZ, RZ ;  /* 0x000000ff12127210 */ /* 0x000fce0007ffe1ff */
.L_x_2:
[----:B------:R-:W0:Y:S08]  /*0260*/  LDC.64 R26, c[0x0][0x380] ;  /* 0x0000e000ff1a7b82 */ /* 0x000e300000000a00 */
[----:B------:R-:W1:Y:S01]  /*0270*/  LDC.64 R12, c[0x0][0x388] ;  /* 0x0000e200ff0c7b82 */ /* 0x000e620000000a00 */
[----:B0-----:R-:W-:-:S05]  /*0280*/  IMAD.WIDE R26, R17, 0x4, R26 ;  /* 0x00000004111a7825 */ /* 0x001fca00078e021a */
[----:B------:R-:W2:Y:S01]  /*0290*/  LDG.E R29, desc[UR8][R26.64] ;  /* 0x000000081a1d7981 */ /* 0x000ea2000c1e1900 */
[----:B-1----:R-:W-:-:S06]  /*02a0*/  IMAD.WIDE R14, R19, 0x4, R12 ;  /* 0x00000004130e7825 */ /* 0x002fcc00078e020c */
[----:B------:R-:W3:Y:S04]  /*02b0*/  LDG.E R15, desc[UR8][R14.64] ;  /* 0x000000080e0f7981 */ /* 0x000ee8000c1e1900 */
[----:B--2---:R-:W-:Y:S04]  /*02c0*/  STS [R16], R29 ;  /* 0x0000001d10007388 */ /* 0x004fe80000000800 */
[----:B---3--:R-:W-:Y:S01]  /*02d0*/  STS [R20], R15 ;  /* 0x0000000f14007388 */ /* 0x008fe20000000800 */
[----:B------:R-:W-:Y:S06]  /*02e0*/  BAR.SYNC.DEFER_BLOCKING 0x0 ;  /* 0x0000000000007b1d */ /* 0x000fec0000010000 */
[----:B------:R-:W-:Y:S04]  /*02f0*/  LDS R24, [R6] ;  /* 0x0000000006187984 */ /* 0x000fe80000000800 */
[----:B------:R-:W0:Y:S04]  /*0300*/  LDS.128 R8, [R2] ;  /* 0x0000000002087984 */ /* 0x000e280000000c00 */
[----:B------:R-:W1:Y:S04]  /*0310*/  LDS R28, [R6+0x40] ;  /* 0x00004000061c7984 */ /* 0x000e680000000800 */
[----:B------:R-:W-:Y:S04]  /*0320*/  LDS R14, [R6+0x100] ;  /* 0x00010000060e7984 */ /* 0x000fe80000000800 */
[----:B------:R-:W-:Y:S04]  /*0330*/  LDS R15, [R6+0x140] ;  /* 0x00014000060f7984 */ /* 0x000fe80000000800 */
[----:B------:R-:W-:Y:S01]  /*0340*/  LDS R29, [R6+0x380] ;  /* 0x00038000061d7984 */ /* 0x000fe20000000800 */
[----:B0-----:R-:W-:-:S03]  /*0350*/  IMAD R8, R8, R24, R25 ;  /* 0x0000001808087224 */ /* 0x001fc600078e0219 */
[----:B------:R-:W0:Y:S04]  /*0360*/  LDS R24, [R6+0x80] ;  /* 0x0000800006187984 */ /* 0x000e280000000800 */
[----:B------:R-:W2:Y:S01]  /*0370*/  LDS R25, [R6+0xc0] ;  /* 0x0000c00006197984 */ /* 0x000ea20000000800 */
[----:B-1----:R-:W-:-:S04]  /*0380*/  IMAD R9, R28, R9, R8 ;  /* 0x000000091c097224 */ /* 0x002fc800078e0208 */
[----:B0-----:R-:W-:Y:S02]  /*0390*/  IMAD R10, R24, R10, R9 ;  /* 0x0000000a180a7224 */ /* 0x001fe400078e0209 */
[----:B------:R-:W-:Y:S02]  /*03a0*/  LDS R24, [R6+0x1c0] ;  /* 0x0001c00006187984 */ /* 0x000fe40000000800 */
[----:B--2---:R-:W-:Y:S02]  /*03b0*/  IMAD R25, R25, R11, R10 ;  /* 0x0000000b19197224 */ /* 0x004fe400078e020a */
[----:B------:R-:W0:Y:S02]  /*03c0*/  LDS.128 R8, [R2+0x10] ;  /* 0x0000100002087984 */ /* 0x000e240000000c00 */
[----:B0-----:R-:W-:Y:S02]  /*03d0*/  IMAD R8, R8, R14, R25 ;  /* 0x0000000e08087224 */ /* 0x001fe400078e0219 */
[----:B------:R-:W0:Y:S02]  /*03e0*/  LDS R14, [R6+0x180] ;  /* 0x00018000060e7984 */ /* 0x000e240000000800 */
[----:B------:R-:W-:-:S04]  /*03f0*/  IMAD R9, R15, R9, R8 ;  /* 0x000000090f097224 */ /* 0x000fc800078e0208 */
[----:B0-----:R-:W-:Y:S02]  /*0400*/  IMAD R10, R14, R10, R9 ;  /* 0x0000000a0e0a7224 */ /* 0x001fe400078e0209 */
[----:B------:R-:W-:Y:S02]  /*0410*/  LDS R14, [R6+0x200] ;  /* 0x00020000060e7984 */ /* 0x000fe40000000800 */
[----:B------:R-:W-:Y:S02]  /*0420*/  IMAD R15, R24, R11, R10 ;  /* 0x0000000b180f7224 */ /* 0x000fe400078e020a */
[----:B------:R-:W0:Y:S04]  /*0430*/  LDS.128 R8, [R2+0x20] ;  /* 0x0000200002087984 */ /* 0x000e280000000c00 */
[----:B------:R-:W1:Y:S01]  /*0440*/  LDS R24, [R6+0x240] ;  /* 0x0002400006187984 */ /* 0x000e620000000800 */
[----:B0-----:R-:W-:-:S03]  /*0450*/  IMAD R8, R8, R14, R15 ;  /* 0x0000000e08087224 */ /* 0x001fc600078e020f */
[----:B------:R-:W0:Y:S04]  /*0460*/  LDS R14, [R6+0x280] ;  /* 0x00028000060e7984 */ /* 0x000e280000000800 */
[----:B------:R-:W2:Y:S01]  /*0470*/  LDS R15, [R6+0x2c0] ;  /* 0x0002c000060f7984 */ /* 0x000ea20000000800 */
[----:B-1----:R-:W-:-:S04]  /*0480*/  IMAD R9, R24, R9, R8 ;  /* 0x0000000918097224 */ /* 0x002fc800078e0208 */
[----:B0-----:R-:W-:Y:S02]  /*0490*/  IMAD R10, R14, R10, R9 ;  /* 0x0000000a0e0a7224 */ /* 0x001fe400078e0209 */
[----:B------:R-:W-:Y:S02]  /*04a0*/  LDS R14, [R6+0x300] ;  /* 0x00030000060e7984 */ /* 0x000fe40000000800 */
[----:B--2---:R-:W-:Y:S02]  /*04b0*/  IMAD R15, R15, R11, R10 ;  /* 0x0000000b0f0f7224 */ /* 0x004fe400078e020a */
[----:B------:R-:W0:Y:S01]  /*04c0*/  LDS.128 R8, [R2+0x30] ;  /* 0x0000300002087984 */ /* 0x000e220000000c00 */
[----:B------:R-:W-:-:S03]  /*04d0*/  IMAD.WIDE R24, R21, 0x4, R12 ;  /* 0x0000000415187825 */ /* 0x000fc600078e020c */
[----:B------:R-:W1:Y:S01]  /*04e0*/  LDS R12, [R6+0x340] ;  /* 0x00034000060c7984 */ /* 0x000e620000000800 */
[----:B0-----:R-:W-:-:S03]  /*04f0*/  IMAD R14, R8, R14, R15 ;  /* 0x0000000e080e7224 */ /* 0x001fc600078e020f */
[----:B------:R-:W0:Y:S01]  /*0500*/  LDS R8, [R6+0x3c0] ;  /* 0x0003c00006087984 */ /* 0x000e220000000800 */
[----:B------:R-:W-:Y:S06]  /*0510*/  BAR.SYNC.DEFER_BLOCKING 0x0 ;  /* 0x0000000000007b1d */ /* 0x000fec0000010000 */
[----:B------:R-:W2:Y:S04]  /*0520*/  LDG.E R27, desc[UR8][R26.64+0x40] ;  /* 0x000040081a1b7981 */ /* 0x000ea8000c1e1900 */
[----:B------:R1:W3:Y:S02]  /*0530*/  LDG.E R25, desc[UR8][R24.64] ;  /* 0x0000000818197981 */ /* 0x0002e4000c1e1900 */
[----:B-1----:R-:W-:-:S04]  /*0540*/  IMAD R24, R12, R9, R14 ;  /* 0x000000090c187224 */ /* 0x002fc800078e020e */
[----:B------:R-:W-:-:S04]  /*0550*/  IMAD R10, R29, R10, R24 ;  /* 0x0000000a1d0a7224 */ /* 0x000fc800078e0218 */
[----:B0-----:R-:W-:Y:S01]  /*0560*/  IMAD R11, R8, R11, R10 ;  /* 0x0000000b080b7224 */ /* 0x001fe200078e020a */
[----:B------:R-:W-:-:S04]  /*0570*/  IADD3 R18, PT, PT, R18, 0x2, RZ ;  /* 0x0000000212127810 */ /* 0x000fc80007ffe0ff */
[----:B------:R-:W-:Y:S02]  /*0580*/  ISETP.NE.AND P0, PT, R18, RZ, PT ;  /* 0x000000ff1200720c */ /* 0x000fe40003f05270 */
[----:B------:R-:W-:Y:S02]  /*0590*/  IADD3 R17, PT, PT, R17, 0x20, RZ ;  /* 0x0000002011117810 */ /* 0x000fe40007ffe0ff */
[C---:B------:R-:W-:Y:S02]  /*05a0*/  LEA R21, R0.reuse, R21, 0x5 ;  /* 0x0000001500157211 */ /* 0x040fe400078e28ff */
[----:B------:R-:W-:Y:S01]  /*05b0*/  LEA R19, R0, R19, 0x5 ;  /* 0x0000001300137211 */ /* 0x000fe200078e28ff */
[----:B--2---:R-:W-:Y:S04]  /*05c0*/  STS [R16], R27 ;  /* 0x0000001b10007388 */ /* 0x004fe80000000800 */
[----:B---3--:R-:W-:Y:S01]  /*05d0*/  STS [R20], R25 ;  /* 0x0000001914007388 */ /* 0x008fe20000000800 */
[----:B------:R-:W-:Y:S06]  /*05e0*/  BAR.SYNC.DEFER_BLOCKING 0x0 ;  /* 0x0000000000007b1d */ /* 0x000fec0000010000 */
[----:B------:R-:W-:Y:S04]  /*05f0*/  LDS R28, [R6] ;  /* 0x00000000061c7984 */ /* 0x000fe80000000800 */
[----:B------:R-:W0:Y:S04]  /*0600*/  LDS.128 R12, [R2] ;  /* 0x00000000020c7984 */ /* 0x000e280000000c00 */
[----:B------:R-:W1:Y:S04]  /*0610*/  LDS R9, [R6+0x40] ;  /* 0x0000400006097984 */ /* 0x000e680000000800 */
[----:B------:R-:W2:Y:S04]  /*0620*/  LDS R29, [R6+0x80] ;  /* 0x00008000061d7984 */ /* 0x000ea80000000800 */
[----:B------:R-:W-:Y:S04]  /*0630*/  LDS R26, [R6+0x100] ;  /* 0x00010000061a7984 */ /* 0x000fe80000000800 */
[----:B------:R-:W-:Y:S04]  /*0640*/  LDS R24, [R6+0x140] ;  /* 0x0001400006187984 */ /* 0x000fe80000000800 */
[----:B------:R-:W-:Y:S01]  /*0650*/  LDS R25, [R6+0x180] ;  /* 0x0001800006197984 */ /* 0x000fe20000000800 */
[----:B0-----:R-:W-:-:S03]  /*0660*/  IMAD R28, R12, R28, R11 ;  /* 0x0000001c0c1c7224 */ /* 0x001fc600078e020b */
[----:B------:R-:W0:Y:S01]  /*0670*/  LDS R12, [R6+0xc0] ;  /* 0x0000c000060c7984 */ /* 0x000e220000000800 */
[----:B-1----:R-:W-:-:S03]  /*0680*/  IMAD R13, R9, R13, R28 ;  /* 0x0000000d090d7224 */ /* 0x002fc600078e021c */
[----:B------:R-:W1:Y:S01]  /*0690*/  LDS.128 R8, [R2+0x10] ;  /* 0x0000100002087984 */ /* 0x000e620000000c00 */
[----:B--2---:R-:W-:-:S04]  /*06a0*/  IMAD R13, R29, R14, R13 ;  /* 0x0000000e1d0d7224 */ /* 0x004fc800078e020d */
[----:B0-----:R-:W-:-:S04]  /*06b0*/  IMAD R13, R12, R15, R13 ;  /* 0x0000000f0c0d7224 */ /* 0x001fc800078e020d */
[----:B-1----:R-:W-:Y:S02]  /*06c0*/  IMAD R13, R8, R26, R13 ;  /* 0x0000001a080d7224 */ /* 0x002fe400078e020d */
[----:B------:R-:W0:Y:S02]  /*06d0*/  LDS R8, [R6+0x1c0] ;  /* 0x0001c00006087984 */ /* 0x000e240000000800 */
[----:B------:R-:W-:Y:S02]  /*06e0*/  IMAD R9, R24, R9, R13 ;  /* 0x0000000918097224 */ /* 0x000fe400078e020d */
[----:B------:R-:W-:Y:S04]  /*06f0*/  LDS R26, [R6+0x200] ;  /* 0x00020000061a7984 */ /* 0x000fe80000000800 */
[----:B------:R-:W1:Y:S01]  /*0700*/  LDS.128 R12, [R2+0x20] ;  /* 0x00002000020c7984 */ /* 0x000e620000000c00 */
[----:B------:R-:W-:-:S03]  /*0710*/  IMAD R9, R25, R10, R9 ;  /* 0x0000000a19097224 */ /* 0x000fc600078e0209 */
[----:B------:R-:W2:Y:S04]  /*0720*/  LDS R24, [R6+0x240] ;  /* 0x0002400006187984 */ /* 0x000ea80000000800 */
[----:B------:R-:W3:Y:S01]  /*0730*/  LDS R25, [R6+0x280] ;  /* 0x0002800006197984 */ /* 0x000ee20000000800 */
[----:B0-----:R-:W-:-:S04]  /*0740*/  IMAD R9, R8, R11, R9 ;  /* 0x0000000b08097224 */ /* 0x001fc800078e0209 */
[----:B-1----:R-:W-:Y:S02]  /*0750*/  IMAD R9, R12, R26, R9 ;  /* 0x0000001a0c097224 */ /* 0x002fe400078e0209 */
[----:B------:R-:W0:Y:S02]  /*0760*/  LDS R12, [R6+0x2c0] ;  /* 0x0002c000060c7984 */ /* 0x000e240000000800 */
[----:B--2---:R-:W-:Y:S02]  /*0770*/  IMAD R24, R24, R13, R9 ;  /* 0x0000000d18187224 */ /* 0x004fe400078e0209 */
[----:B------:R-:W-:Y:S04]  /*0780*/  LDS R13, [R6+0x300] ;  /* 0x00030000060d7984 */ /* 0x000fe80000000800 */
[----:B------:R-:W1:Y:S01]  /*0790*/  LDS.128 R8, [R2+0x30] ;  /* 0x0000300002087984 */ /* 0x000e620000000c00 */
[----:B---3--:R-:W-:-:S03]  /*07a0*/  IMAD R24, R25, R14, R24 ;  /* 0x0000000e19187224 */ /* 0x008fc600078e0218 */
[----:B------:R-:W2:Y:S04]  /*07b0*/  LDS R25, [R6+0x340] ;  /* 0x0003400006197984 */ /* 0x000ea80000000800 */
[----:B------:R-:W3:Y:S04]  /*07c0*/  LDS R26, [R6+0x380] ;  /* 0x00038000061a7984 */ /* 0x000ee80000000800 */
[----:B------:R-:W4:Y:S01]  /*07d0*/  LDS R14, [R6+0x3c0] ;  /* 0x0003c000060e7984 */ /* 0x000f220000000800 */
[----:B0-----:R-:W-:-:S04]  /*07e0*/  IMAD R12, R12, R15, R24 ;  /* 0x0000000f0c0c7224 */ /* 0x001fc800078e0218 */
[----:B-1----:R-:W-:-:S04]  /*07f0*/  IMAD R8, R8, R13, R12 ;  /* 0x0000000d08087224 */ /* 0x002fc800078e020c */
[----:B--2---:R-:W-:-:S04]  /*0800*/  IMAD R9, R25, R9, R8 ;  /* 0x0000000919097224 */ /* 0x004fc800078e0208 */
[----:B---3--:R-:W-:-:S04]  /*0810*/  IMAD R9, R26, R10, R9 ;  /* 0x0000000a1a097224 */ /* 0x008fc800078e0209 */
[----:B----4-:R-:W-:Y:S01]  /*0820*/  IMAD R25, R14, R11, R9 ;  /* 0x0000000b0e197224 */ /* 0x010fe200078e0209 */
[----:B------:R-:W-:Y:S06]  /*0830*/  BAR.SYNC.DEFER_BLOCKING 0x0 ;  /* 0x0000000000007b1d */ /* 0x000fec0000010000 */
[----:B------:R-:W-:Y:S05]  /*0840*/  @P0 BRA `(.L_x_2) ;  /* 0xfffffff800840947 */ /* 0x000fea000383ffff */
[----:B------:R-:W-:-:S07]  /*0850*/  LOP3.LUT R13, R23, 0x7fffffe0, RZ, 0xc0, !PT ;  /* 0x7fffffe0170d7812 */ /* 0x000fce00078ec0ff */
.L_x_1:
[----:B------:R-:W-:-:S13]  /*0860*/  LOP3.LUT P0, RZ, R23, 0x10, RZ, 0xc0, !PT ;  /* 0x0000001017ff7812 */ /* 0x000fda000780c0ff */
[----:B------:R-:W-:Y:S05]  /*0870*/  @!P0 BRA `(.L_x_0) ;  /* 0x0000000000cc8947 */ /* 0x000fea0003800000 */
[----:B------:R-:W0:Y:S01]  /*0880*/  LDC.64 R10, c[0x0][0x380] ;  /* 0x0000e000ff0a7b82 */ /* 0x000e220000000a00 */
[-C--:B------:R-:W-:Y:S02]  /*0890*/  IADD3 R4, PT, PT, R4, R13.reuse, RZ ;  /* 0x0000000d04047210 */ /* 0x080fe40007ffe0ff */
[----:B------:R-:W-:-:S03]  /*08a0*/  IADD3 R13, PT, PT, R22, R13, RZ ;  /* 0x0000000d160d7210 */ /* 0x000fc60007ffe0ff */
[----:B------:R-:W-:Y:S02]  /*08b0*/  IMAD R15, R4, R0, R5 ;  /* 0x00000000040f7224 */ /* 0x000fe400078e0205 */
[----:B------:R-:W1:Y:S01]  /*08c0*/  LDC.64 R8, c[0x0][0x388] ;  /* 0x0000e200ff087b82 */ /* 0x000e620000000a00 */
[----:B0-----:R-:W-:-:S05]  /*08d0*/  IMAD.WIDE R12, R13, 0x4, R10 ;  /* 0x000000040d0c7825 */ /* 0x001fca00078e020a */
[----:B------:R-:W2:Y:S01]  /*08e0*/  LDG.E R6, desc[UR8][R12.64] ;  /* 0x000000080c067981 */ /* 0x000ea2000c1e1900 */
[----:B-1----:R-:W-:-:S05]  /*08f0*/  IMAD.WIDE R14, R15, 0x4, R8 ;  /* 0x000000040f0e7825 */ /* 0x002fca00078e0208 */
[----:B------:R-:W3:Y:S01]  /*0900*/  LDG.E R17, desc[UR8][R14.64] ;  /* 0x000000080e117981 */ /* 0x000ee2000c1e1900 */
[C---:B------:R-:W-:Y:S02]  /*0910*/  LEA R19, R7.reuse, R2, 0x2 ;  /* 0x0000000207137211 */ /* 0x040fe400078e10ff */
[----:B------:R-:W-:-:S03]  /*0920*/  LEA R7, R7, UR5, 0x2 ;  /* 0x0000000507077c11 */ /* 0x000fc6000f8e10ff */
[----:B--2---:R-:W-:Y:S04]  /*0930*/  STS [R19], R6 ;  /* 0x0000000613007388 */ /* 0x004fe80000000800 */
[----:B---3--:R-:W-:Y:S01]  /*0940*/  STS [R20], R17 ;  /* 0x0000001114007388 */ /* 0x008fe20000000800 */
[----:B------:R-:W-:Y:S06]  /*0950*/  BAR.SYNC.DEFER_BLOCKING 0x0 ;  /* 0x0000000000007b1d */ /* 0x000fec0000010000 */
[----:B------:R-:W-:Y:S04]  /*0960*/  LDS R16, [R7] ;  /* 0x0000000007107984 */ /* 0x000fe80000000800 */
[----:B------:R-:W0:Y:S04]  /*0970*/  LDS.128 R8, [R2] ;  /* 0x0000000002087984 */ /* 0x000e280000000c00 */
[----:B------:R-:W1:Y:S04]  /*0980*/  LDS R22, [R7+0x40] ;  /* 0x0000400007167984 */ /* 0x000e680000000800 */
[----:B------:R-:W2:Y:S04]  /*0990*/  LDS R29, [R7+0x80] ;  /* 0x00008000071d7984 */ /* 0x000ea80000000800 */
[----:B------:R-:W3:Y:S04]  /*09a0*/  LDS R24, [R7+0xc0] ;  /* 0x0000c00007187984 */ /* 0x000ee80000000800 */
[----:B------:R-:W-:Y:S04]  /*09b0*/  LDS R21, [R7+0x100] ;  /* 0x0001000007157984 */ /* 0x000fe80000000800 */
[----:B------:R-:W4:Y:S04]  /*09c0*/  LDS.128 R12, [R2+0x10] ;  /* 0x00001000020c7984 */ /* 0x000f280000000c00 */
[----:B------:R-:W5:Y:S04]  /*09d0*/  LDS R4, [R7+0x140] ;  /* 0x0001400007047984 */ /* 0x000f680000000800 */
[----:B------:R-:W5:Y:S04]  /*09e0*/  LDS R23, [R7+0x180] ;  /* 0x0001800007177984 */ /* 0x000f680000000800 */
[----:B------:R-:W5:Y:S04]  /*09f0*/  LDS R6, [R7+0x1c0] ;  /* 0x0001c00007067984 */ /* 0x000f680000000800 */
[----:B------:R-:W-:Y:S01]  /*0a00*/  LDS R20, [R7+0x240] ;  /* 0x0002400007147984 */ /* 0x000fe20000000800 */
[----:B0-----:R-:W-:-:S03]  /*0a10*/  IMAD R8, R8, R16, R25 ;  /* 0x0000001008087224 */ /* 0x001fc600078e0219 */
[----:B------:R-:W-:Y:S04]  /*0a20*/  LDS R27, [R7+0x280] ;  /* 0x00028000071b7984 */ /* 0x000fe80000000800 */
[----:B------:R-:W-:Y:S04]  /*0a30*/  LDS R25, [R7+0x200] ;  /* 0x0002000007197984 */ /* 0x000fe80000000800 */
[----:B------:R-:W0:Y:S01]  /*0a40*/  LDS.128 R16, [R2+0x20] ;  /* 0x0000200002107984 */ /* 0x000e220000000c00 */
[----:B-1----:R-:W-:-:S03]  /*0a50*/  IMAD R8, R22, R9, R8 ;  /* 0x0000000916087224 */ /* 0x002fc600078e0208 */
[----:B------:R-:W1:Y:S01]  /*0a60*/  LDS R22, [R7+0x2c0] ;  /* 0x0002c00007167984 */ /* 0x000e620000000800 */
[----:B--2---:R-:W-:-:S03]  /*0a70*/  IMAD R8, R29, R10, R8 ;  /* 0x0000000a1d087224 */ /* 0x004fc600078e0208 */
[----:B------:R-:W-:Y:S01]  /*0a80*/  LDS R29, [R7+0x300] ;  /* 0x00030000071d7984 */ /* 0x000fe20000000800 */
[----:B---3--:R-:W-:-:S03]  /*0a90*/  IMAD R24, R24, R11, R8 ;  /* 0x0000000b18187224 */ /* 0x008fc600078e0208 */
[----:B------:R-:W2:Y:S01]  /*0aa0*/  LDS.128 R8, [R2+0x30] ;  /* 0x0000300002087984 */ /* 0x000ea20000000c00 */
[----:B----4-:R-:W-:-:S03]  /*0ab0*/  IMAD R21, R12, R21, R24 ;  /* 0x000000150c157224 */ /* 0x010fc600078e0218 */
[----:B------:R-:W3:Y:S01]  /*0ac0*/  LDS R12, [R7+0x340] ;  /* 0x00034000070c7984 */ /* 0x000ee20000000800 */
[----:B-----5:R-:W-:-:S03]  /*0ad0*/  IMAD R21, R4, R13, R21 ;  /* 0x0000000d04157224 */ /* 0x020fc600078e0215 */
[----:B------:R-:W4:Y:S04]  /*0ae0*/  LDS R13, [R7+0x380] ;  /* 0x00038000070d7984 */ /* 0x000f280000000800 */
[----:B------:R-:W5:Y:S01]  /*0af0*/  LDS R4, [R7+0x3c0] ;  /* 0x0003c00007047984 */ /* 0x000f620000000800 */
[----:B------:R-:W-:-:S04]  /*0b00*/  IMAD R14, R23, R14, R21 ;  /* 0x0000000e170e7224 */ /* 0x000fc800078e0215 */
[----:B------:R-:W-:-:S04]  /*0b10*/  IMAD R6, R6, R15, R14 ;  /* 0x0000000f06067224 */ /* 0x000fc800078e020e */
[----:B0-----:R-:W-:-:S04]  /*0b20*/  IMAD R6, R16, R25, R6 ;  /* 0x0000001910067224 */ /* 0x001fc800078e0206 */
[----:B------:R-:W-:-:S04]  /*0b30*/  IMAD R6, R20, R17, R6 ;  /* 0x0000001114067224 */ /* 0x000fc800078e0206 */
[----:B------:R-:W-:-:S04]  /*0b40*/  IMAD R6, R27, R18, R6 ;  /* 0x000000121b067224 */ /* 0x000fc800078e0206 */
[----:B-1----:R-:W-:-:S04]  /*0b50*/  IMAD R6, R22, R19, R6 ;  /* 0x0000001316067224 */ /* 0x002fc800078e0206 */
[----:B--2---:R-:W-:-:S04]  /*0b60*/  IMAD R6, R8, R29, R6 ;  /* 0x0000001d08067224 */ /* 0x004fc800078e0206 */
[----:B---3--:R-:W-:-:S04]  /*0b70*/  IMAD R6, R12, R9, R6 ;  /* 0x000000090c067224 */ /* 0x008fc800078e0206 */
[----:B----4-:R-:W-:-:S04]  /*0b80*/  IMAD R6, R13, R10, R6 ;  /* 0x0000000a0d067224 */ /* 0x010fc800078e0206 */
[----:B-----5:R-:W-:Y:S01]  /*0b90*/  IMAD R25, R4, R11, R6 ;  /* 0x0000000b04197224 */ /* 0x020fe200078e0206 */
[----:B------:R-:W-:Y:S06]  /*0ba0*/  BAR.SYNC.DEFER_BLOCKING 0x0 ;  /* 0x0000000000007b1d */ /* 0x000fec0000010000 */
.L_x_0:
[----:B------:R-:W-:-:S04]  /*0bb0*/  VIMNMX R7, PT, PT, R3, R5, !PT ;  /* 0x0000000503077248 */ /* 0x000fc80007fe0100 */
[----:B------:R-:W-:-:S13]  /*0bc0*/  ISETP.GE.AND P0, PT, R7, R0, PT ;  /* 0x000000000700720c */ /* 0x000fda0003f06270 */
[----:B------:R-:W-:Y:S05]  /*0bd0*/  @P0 EXIT ;  /* 0x000000000000094d */ /* 0x000fea0003800000 */
[----:B------:R-:W0:Y:S01]  /*0be0*/  LDC.64 R6, c[0x0][0x390] ;  /* 0x0000e400ff067b82 */ /* 0x000e220000000a00 */
[----:B------:R-:W-:-:S04]  /*0bf0*/  IMAD R3, R3, R0, R5 ;  /* 0x0000000003037224 */ /* 0x000fc800078e0205 */
[----:B0-----:R-:W-:-:S05]  /*0c00*/  IMAD.WIDE R2, R3, 0x4, R6 ;  /* 0x0000000403027825 */ /* 0x001fca00078e0206 */
[----:B------:R-:W-:Y:S01]  /*0c10*/  STG.E desc[UR8][R2.64], R25 ;  /* 0x0000001902007986 */ /* 0x000fe2000c101908 */
[----:B------:R-:W-:Y:S05]  /*0c20*/  EXIT ;  /* 0x000000000000794d */ /* 0x000fea0003800000 */
.L_x_3:
[----:B------:R-:W-:-:S00]  /*0c30*/  BRA `(.L_x_3) ;  /* 0xfffffffc00fc7947 */ /* 0x000fc0000383ffff */
[----:B------:R-:W-:-:S00]  /*0c40*/  NOP ;  /* 0x0000000000007918 */ /* 0x000fc00000000000 */
        /* <DEDUP_REMOVED lines=11> */
.L_x_4:


//--------------------- .nv.shared._Z4gemmPiS_S_i --------------------------
	.section	.nv.shared._Z4gemmPiS_S_i,"aw",@nobits
	.sectionflags	@""
	.align	4
.nv.shared._Z4gemmPiS_S_i:
	.zero		3072


//--------------------- .nv.shared.reserved.0     --------------------------
	.section	.nv.shared.reserved.0,"aw",@nobits
	.weak		__nv_reservedSMEM_offset_0_alias
	.size		__nv_reservedSMEM_offset_0_alias, 0, 64
	.other		__nv_reservedSMEM_offset_0_alias,@"STO_CUDA_RESERVED_SHARED STV_DEFAULT"
__nv_reservedSMEM_offset_0_alias:
	.zero		0
	.zero		64


//--------------------- .nv.constant0._Z4gemmPiS_S_i --------------------------
	.section	.nv.constant0._Z4gemmPiS_S_i,"a",@progbits
	.sectionflags	@""
	.align	4
.nv.constant0._Z4gemmPiS_S_i:
	.zero		924


//--------------------- SYMBOLS --------------------------

	.type		.nv.reservedSmem.offset0,@object
	.size		.nv.reservedSmem.offset0,0x4
	.type		.nv.reservedSmem.cap,@object
	.size		.nv.reservedSmem.cap,0x4
